	.headerflags	@"EF_CUDA_TEXMODE_UNIFIED EF_CUDA_64BIT_ADDRESS EF_CUDA_ACCELERATORS EF_CUDA_SM90 EF_CUDA_VIRTUAL_SM(EF_CUDA_SM90)"
	.elftype	@"ET_EXEC"


//--------------------- .nv.info                  --------------------------
	.section	.nv.info,"",@"SHT_CUDA_INFO"
	.align	4


	//----- nvinfo : EIATTR_REGCOUNT
	.align		4
        /*0000*/ 	.byte	0x04, 0x2f
        /*0002*/ 	.short	(.L_3 - .L_2)
	.align		4
.L_2:
        /*0004*/ 	.word	index@(triton_poi_fused__native_batch_norm_legit_no_training_add_relu_22)
        /*0008*/ 	.word	0x00000020


	//----- nvinfo : EIATTR_MIN_STACK_SIZE
	.align		4
.L_3:
        /*000c*/ 	.byte	0x04, 0x12
        /*000e*/ 	.short	(.L_5 - .L_4)
	.align		4
.L_4:
        /*0010*/ 	.word	index@(triton_poi_fused__native_batch_norm_legit_no_training_add_relu_22)
        /*0014*/ 	.word	0x00000000


	//----- nvinfo : EIATTR_FRAME_SIZE
	.align		4
.L_5:
        /*0018*/ 	.byte	0x04, 0x11
        /*001a*/ 	.short	(.L_7 - .L_6)
	.align		4
.L_6:
        /*001c*/ 	.word	index@(triton_poi_fused__native_batch_norm_legit_no_training_add_relu_22)
        /*0020*/ 	.word	0x00000000


	//----- nvinfo : EIATTR_MIN_STACK_SIZE
	.align		4
.L_7:
        /*0024*/ 	.byte	0x04, 0x12
        /*0026*/ 	.short	(.L_9 - .L_8)
	.align		4
.L_8:
        /*0028*/ 	.word	index@(triton_poi_fused__native_batch_norm_legit_no_training_add_relu_22)
        /*002c*/ 	.word	0x00000000
.L_9:


//--------------------- .nv.info.triton_poi_fused__native_batch_norm_legit_no_training_add_relu_22 --------------------------
	.section	.nv.info.triton_poi_fused__native_batch_norm_legit_no_training_add_relu_22,"",@"SHT_CUDA_INFO"
	.sectionflags	@""
	.align	4


	//----- nvinfo : EIATTR_CUDA_API_VERSION
	.align		4
        /*0000*/ 	.byte	0x04, 0x37
        /*0002*/ 	.short	(.L_11 - .L_10)
.L_10:
        /*0004*/ 	.word	0x0000007c


	//----- nvinfo : EIATTR_KPARAM_INFO
	.align		4
.L_11:
        /*0008*/ 	.byte	0x04, 0x17
        /*000a*/ 	.short	(.L_13 - .L_12)
.L_12:
        /*000c*/ 	.word	0x00000000
        /*0010*/ 	.short	0x000b
        /*0012*/ 	.short	0x0058
        /*0014*/ 	.byte	0x00, 0xf0, 0x11, 0x00


	//----- nvinfo : EIATTR_KPARAM_INFO
	.align		4
.L_13:
        /*0018*/ 	.byte	0x04, 0x17
        /*001a*/ 	.short	(.L_15 - .L_14)
.L_14:
        /*001c*/ 	.word	0x00000000
        /*0020*/ 	.short	0x000a
        /*0022*/ 	.short	0x0050
        /*0024*/ 	.byte	0x00, 0xf4, 0x21, 0x00


	//----- nvinfo : EIATTR_KPARAM_INFO
	.align		4
.L_15:
        /*0028*/ 	.byte	0x04, 0x17
        /*002a*/ 	.short	(.L_17 - .L_16)
.L_16:
        /*002c*/ 	.word	0x00000000
        /*0030*/ 	.short	0x0009
        /*0032*/ 	.short	0x0048
        /*0034*/ 	.byte	0x00, 0xf4, 0x21, 0x00


	//----- nvinfo : EIATTR_KPARAM_INFO
	.align		4
.L_17:
        /*0038*/ 	.byte	0x04, 0x17
        /*003a*/ 	.short	(.L_19 - .L_18)
.L_18:
        /*003c*/ 	.word	0x00000000
        /*0040*/ 	.short	0x0008
        /*0042*/ 	.short	0x0040
        /*0044*/ 	.byte	0x00, 0xf4, 0x21, 0x00


	//----- nvinfo : EIATTR_KPARAM_INFO
	.align		4
.L_19:
        /*0048*/ 	.byte	0x04, 0x17
        /*004a*/ 	.short	(.L_21 - .L_20)
.L_20:
        /*004c*/ 	.word	0x00000000
        /*0050*/ 	.short	0x0007
        /*0052*/ 	.short	0x0038
        /*0054*/ 	.byte	0x00, 0xf4, 0x21, 0x00


	//----- nvinfo : EIATTR_KPARAM_INFO
	.align		4
.L_21:
        /*0058*/ 	.byte	0x04, 0x17
        /*005a*/ 	.short	(.L_23 - .L_22)
.L_22:
        /*005c*/ 	.word	0x00000000
        /*0060*/ 	.short	0x0006
        /*0062*/ 	.short	0x0030
        /*0064*/ 	.byte	0x00, 0xf4, 0x21, 0x00


	//----- nvinfo : EIATTR_KPARAM_INFO
	.align		4
.L_23:
        /*0068*/ 	.byte	0x04, 0x17
        /*006a*/ 	.short	(.L_25 - .L_24)
.L_24:
        /*006c*/ 	.word	0x00000000
        /*0070*/ 	.short	0x0005
        /*0072*/ 	.short	0x0028
        /*0074*/ 	.byte	0x00, 0xf4, 0x21, 0x00


	//----- nvinfo : EIATTR_KPARAM_INFO
	.align		4
.L_25:
        /*0078*/ 	.byte	0x04, 0x17
        /*007a*/ 	.short	(.L_27 - .L_26)
.L_26:
        /*007c*/ 	.word	0x00000000
        /*0080*/ 	.short	0x0004
        /*0082*/ 	.short	0x0020
        /*0084*/ 	.byte	0x00, 0xf4, 0x21, 0x00


	//----- nvinfo : EIATTR_KPARAM_INFO
	.align		4
.L_27:
        /*0088*/ 	.byte	0x04, 0x17
        /*008a*/ 	.short	(.L_29 - .L_28)
.L_28:
        /*008c*/ 	.word	0x00000000
        /*0090*/ 	.short	0x0003
        /*0092*/ 	.short	0x0018
        /*0094*/ 	.byte	0x00, 0xf4, 0x21, 0x00


	//----- nvinfo : EIATTR_KPARAM_INFO
	.align		4
.L_29:
        /*0098*/ 	.byte	0x04, 0x17
        /*009a*/ 	.short	(.L_31 - .L_30)
.L_30:
        /*009c*/ 	.word	0x00000000
        /*00a0*/ 	.short	0x0002
        /*00a2*/ 	.short	0x0010
        /*00a4*/ 	.byte	0x00, 0xf4, 0x21, 0x00


	//----- nvinfo : EIATTR_KPARAM_INFO
	.align		4
.L_31:
        /*00a8*/ 	.byte	0x04, 0x17
        /*00aa*/ 	.short	(.L_33 - .L_32)
.L_32:
        /*00ac*/ 	.word	0x00000000
        /*00b0*/ 	.short	0x0001
        /*00b2*/ 	.short	0x0008
        /*00b4*/ 	.byte	0x00, 0xf4, 0x21, 0x00


	//----- nvinfo : EIATTR_KPARAM_INFO
	.align		4
.L_33:
        /*00b8*/ 	.byte	0x04, 0x17
        /*00ba*/ 	.short	(.L_35 - .L_34)
.L_34:
        /*00bc*/ 	.word	0x00000000
        /*00c0*/ 	.short	0x0000
        /*00c2*/ 	.short	0x0000
        /*00c4*/ 	.byte	0x00, 0xf4, 0x21, 0x00


	//----- nvinfo : EIATTR_SPARSE_MMA_MASK
	.align		4
.L_35:
        /*00c8*/ 	.byte	0x03, 0x50
        /*00ca*/ 	.short	0x0000


	//----- nvinfo : EIATTR_MAXREG_COUNT
	.align		4
        /*00cc*/ 	.byte	0x03, 0x1b
        /*00ce*/ 	.short	0x00ff


	//----- nvinfo : EIATTR_EXIT_INSTR_OFFSETS
	.align		4
        /*00d0*/ 	.byte	0x04, 0x1c
        /*00d2*/ 	.short	(.L_37 - .L_36)


	//   ....[0]....
.L_36:
        /*00d4*/ 	.word	0x00000680


	//----- nvinfo : EIATTR_REQNTID
	.align		4
.L_37:
        /*00d8*/ 	.byte	0x04, 0x10
        /*00da*/ 	.short	(.L_39 - .L_38)
.L_38:
        /*00dc*/ 	.word	0x00000100
        /*00e0*/ 	.word	0x00000001
        /*00e4*/ 	.word	0x00000001


	//----- nvinfo : EIATTR_CBANK_PARAM_SIZE
	.align		4
.L_39:
        /*00e8*/ 	.byte	0x03, 0x19
        /*00ea*/ 	.short	0x005c


	//----- nvinfo : EIATTR_PARAM_CBANK
	.align		4
        /*00ec*/ 	.byte	0x04, 0x0a
        /*00ee*/ 	.short	(.L_41 - .L_40)
	.align		4
.L_40:
        /*00f0*/ 	.word	index@(.nv.constant0.triton_poi_fused__native_batch_norm_legit_no_training_add_relu_22)
        /*00f4*/ 	.short	0x0210
        /*00f6*/ 	.short	0x005c


	//----- nvinfo : EIATTR_SW_WAR
	.align		4
.L_41:
        /*00f8*/ 	.byte	0x04, 0x36
        /*00fa*/ 	.short	(.L_43 - .L_42)
.L_42:
        /*00fc*/ 	.word	0x00000008
.L_43:


//--------------------- .nv.callgraph             --------------------------
	.section	.nv.callgraph,"",@"SHT_CUDA_CALLGRAPH"
	.align	4
	.sectionentsize	8
	.align		4
        /*0000*/ 	.word	0x00000000
	.align		4
        /*0004*/ 	.word	0xffffffff
	.align		4
        /*0008*/ 	.word	0x00000000
	.align		4
        /*000c*/ 	.word	0xfffffffe
	.align		4
        /*0010*/ 	.word	0x00000000
	.align		4
        /*0014*/ 	.word	0xfffffffd
	.align		4
        /*0018*/ 	.word	0x00000000
	.align		4
        /*001c*/ 	.word	0xfffffffc


//--------------------- .nv.constant4             --------------------------
	.section	.nv.constant4,"a",@progbits
	.align	8
	.align		8
.nv.constant4:
        /*0000*/ 	.dword	_$_str
	.align		8
        /*0008*/ 	.dword	_$_str_$_2


//--------------------- .text.triton_poi_fused__native_batch_norm_legit_no_training_add_relu_22 --------------------------
	.section	.text.triton_poi_fused__native_batch_norm_legit_no_training_add_relu_22,"ax",@progbits
	.align	128
        .global         triton_poi_fused__native_batch_norm_legit_no_training_add_relu_22
        .type           triton_poi_fused__native_batch_norm_legit_no_training_add_relu_22,@function
        .size           triton_poi_fused__native_batch_norm_legit_no_training_add_relu_22,(.L_x_1 - triton_poi_fused__native_batch_norm_legit_no_training_add_relu_22)
        .other          triton_poi_fused__native_batch_norm_legit_no_training_add_relu_22,@"STO_CUDA_ENTRY STV_DEFAULT"
triton_poi_fused__native_batch_norm_legit_no_training_add_relu_22:
.text.triton_poi_fused__native_batch_norm_legit_no_training_add_relu_22:
[----:B------:R-:W-:Y:S01]  /*0000*/  LDC R1, c[0x0][0x28] ;  /* 0x00000a00ff017b82 */ /* 0x000fe20000000800 */
[----:B------:R-:W1:Y:S07]  /*0010*/  S2R R0, SR_TID.X ;  /* 0x0000000000007919 */ /* 0x000e6e0000002100 */
[----:B------:R-:W2:Y:S01]  /*0020*/  LDC.64 R6, c[0x0][0x228] ;  /* 0x00008a00ff067b82 */ /* 0x000ea20000000a00 */
[----:B------:R-:W-:Y:S01]  /*0030*/  ULDC.64 UR4, c[0x0][0x208] ;  /* 0x0000820000047ab9 */ /* 0x000fe20000000a00 */
[----:B------:R-:W3:Y:S06]  /*0040*/  S2R R5, SR_CTAID.X ;  /* 0x0000000000057919 */ /* 0x000eec0000002500 */
[----:B------:R-:W4:Y:S08]  /*0050*/  LDC.64 R12, c[0x0][0x218] ;  /* 0x00008600ff0c7b82 */ /* 0x000f300000000a00 */
[----:B------:R-:W5:Y:S08]  /*0060*/  LDC.64 R14, c[0x0][0x240] ;  /* 0x00009000ff0e7b82 */ /* 0x000f700000000a00 */
[----:B------:R-:W4:Y:S01]  /*0070*/  LDC.64 R16, c[0x0][0x220] ;  /* 0x00008800ff107b82 */ /* 0x000f220000000a00 */
[----:B-1----:R-:W-:-:S07]  /*0080*/  SHF.L.U32 R0, R0, 0x1, RZ ;  /* 0x0000000100007819 */ /* 0x002fce00000006ff */
[----:B------:R-:W1:Y:S01]  /*0090*/  LDC.64 R18, c[0x0][0x248] ;  /* 0x00009200ff127b82 */ /* 0x000e620000000a00 */
[----:B---3--:R-:W-:Y:S02]  /*00a0*/  SHF.R.S32.HI R3, RZ, 0x16, R5 ;  /* 0x00000016ff037819 */ /* 0x008fe40000011405 */
[----:B------:R-:W-:Y:S02]  /*00b0*/  LOP3.LUT R0, R0, 0x1fe, RZ, 0xc0, !PT ;  /* 0x000001fe00007812 */ /* 0x000fe400078ec0ff */
[----:B------:R-:W-:-:S03]  /*00c0*/  SGXT R3, R3, 0x1 ;  /* 0x000000010303781a */ /* 0x000fc60000000200 */
[----:B------:R-:W3:Y:S01]  /*00d0*/  LDC.64 R8, c[0x0][0x238] ;  /* 0x00008e00ff087b82 */ /* 0x000ee20000000a00 */
[----:B------:R-:W-:-:S04]  /*00e0*/  LEA R0, R5, R0, 0x9 ;  /* 0x0000000005007211 */ /* 0x000fc800078e48ff */
[----:B------:R-:W-:-:S03]  /*00f0*/  LEA.HI R4, R3, R0, RZ, 0xb ;  /* 0x0000000003047211 */ /* 0x000fc600078f58ff */
[----:B------:R-:W1:Y:S01]  /*0100*/  LDC.64 R2, c[0x0][0x250] ;  /* 0x00009400ff027b82 */ /* 0x000e620000000a00 */
[----:B------:R-:W-:-:S04]  /*0110*/  LOP3.LUT R21, R4, 0xfffff800, RZ, 0xc0, !PT ;  /* 0xfffff80004157812 */ /* 0x000fc800078ec0ff */
[----:B------:R-:W-:-:S03]  /*0120*/  IADD3 R21, R0, -R21, RZ ;  /* 0x8000001500157210 */ /* 0x000fc60007ffe0ff */
[----:B------:R-:W3:Y:S02]  /*0130*/  LDC.64 R22, c[0x0][0x230] ;  /* 0x00008c00ff167b82 */ /* 0x000ee40000000a00 */
[----:B--2---:R-:W-:-:S06]  /*0140*/  IMAD.WIDE R6, R21, 0x4, R6 ;  /* 0x0000000415067825 */ /* 0x004fcc00078e0206 */
[----:B------:R-:W2:Y:S01]  /*0150*/  LDG.E.EL.64 R6, desc[UR4][R6.64] ;  /* 0x0000000406067981 */ /* 0x000ea2000c2e1b00 */
[----:B------:R-:W3:Y:S01]  /*0160*/  LDC.64 R10, c[0x0][0x258] ;  /* 0x00009600ff0a7b82 */ /* 0x000ee20000000a00 */
[----:B01----:R-:W-:-:S07]  /*0170*/  IMAD.WIDE R2, R21, 0x4, R2 ;  /* 0x0000000415027825 */ /* 0x003fce00078e0202 */
[----:B------:R-:W0:Y:S01]  /*0180*/  LDC.64 R4, c[0x0][0x260] ;  /* 0x00009800ff047b82 */ /* 0x000e220000000a00 */
[----:B------:R-:W2:Y:S01]  /*0190*/  LDG.E.EL.64 R2, desc[UR4][R2.64] ;  /* 0x0000000402027981 */ /* 0x000ea2000c2e1b00 */
[----:B----4-:R-:W-:-:S04]  /*01a0*/  IMAD.WIDE R12, R0, 0x4, R12 ;  /* 0x00000004000c7825 */ /* 0x010fc800078e020c */
[----:B-----5:R-:W-:Y:S02]  /*01b0*/  IMAD.WIDE R14, R0, 0x4, R14 ;  /* 0x00000004000e7825 */ /* 0x020fe400078e020e */
[----:B------:R-:W4:Y:S02]  /*01c0*/  LDG.E.64 R12, desc[UR4][R12.64] ;  /* 0x000000040c0c7981 */ /* 0x000f24000c1e1b00 */
[C---:B------:R-:W-:Y:S02]  /*01d0*/  IMAD.WIDE R16, R21.reuse, 0x4, R16 ;  /* 0x0000000415107825 */ /* 0x040fe400078e0210 */
[----:B------:R-:W5:Y:S02]  /*01e0*/  LDG.E.64 R14, desc[UR4][R14.64] ;  /* 0x000000040e0e7981 */ /* 0x000f64000c1e1b00 */
[C---:B------:R-:W-:Y:S02]  /*01f0*/  IMAD.WIDE R18, R21.reuse, 0x4, R18 ;  /* 0x0000000415127825 */ /* 0x040fe400078e0212 */
[----:B------:R-:W4:Y:S02]  /*0200*/  LDG.E.EL.64 R16, desc[UR4][R16.64] ;  /* 0x0000000410107981 */ /* 0x000f24000c2e1b00 */
[----:B---3--:R-:W-:-:S02]  /*0210*/  IMAD.WIDE R24, R21, 0x4, R8 ;  /* 0x0000000415187825 */ /* 0x008fc400078e0208 */
[----:B------:R-:W5:Y:S02]  /*0220*/  LDG.E.EL.64 R18, desc[UR4][R18.64] ;  /* 0x0000000412127981 */ /* 0x000f64000c2e1b00 */
[----:B------:R-:W-:-:S04]  /*0230*/  IMAD.WIDE R22, R21, 0x4, R22 ;  /* 0x0000000415167825 */ /* 0x000fc800078e0216 */
[C---:B------:R-:W-:Y:S02]  /*0240*/  IMAD.WIDE R10, R21.reuse, 0x4, R10 ;  /* 0x00000004150a7825 */ /* 0x040fe400078e020a */
[----:B------:R-:W3:Y:S02]  /*0250*/  LDG.E.EL.64 R22, desc[UR4][R22.64] ;  /* 0x0000000416167981 */ /* 0x000ee4000c2e1b00 */
[----:B0-----:R-:W-:Y:S02]  /*0260*/  IMAD.WIDE R8, R21, 0x4, R4 ;  /* 0x0000000415087825 */ /* 0x001fe400078e0204 */
[----:B------:R0:W3:Y:S04]  /*0270*/  LDG.E.EL.64 R4, desc[UR4][R24.64] ;  /* 0x0000000418047981 */ /* 0x0000e8000c2e1b00 */
[----:B------:R-:W3:Y:S04]  /*0280*/  LDG.E.EL.64 R10, desc[UR4][R10.64] ;  /* 0x000000040a0a7981 */ /* 0x000ee8000c2e1b00 */
[----:B------:R-:W3:Y:S01]  /*0290*/  LDG.E.EL.64 R8, desc[UR4][R8.64] ;  /* 0x0000000408087981 */ /* 0x000ee2000c2e1b00 */
[----:B--2---:R-:W-:Y:S01]  /*02a0*/  FADD R6, R6, 9.9999997473787516356e-06 ;  /* 0x3727c5ac06067421 */ /* 0x004fe20000000000 */
[----:B------:R-:W-:-:S05]  /*02b0*/  FADD R7, R7, 9.9999997473787516356e-06 ;  /* 0x3727c5ac07077421 */ /* 0x000fca0000000000 */
[----:B------:R-:W1:Y:S01]  /*02c0*/  MUFU.SQRT R6, R6 ;  /* 0x0000000600067308 */ /* 0x000e620000002000 */
[----:B------:R-:W-:Y:S01]  /*02d0*/  FADD R20, R2, 9.9999997473787516356e-06 ;  /* 0x3727c5ac02147421 */ /* 0x000fe20000000000 */
[----:B------:R-:W-:-:S06]  /*02e0*/  FADD R3, R3, 9.9999997473787516356e-06 ;  /* 0x3727c5ac03037421 */ /* 0x000fcc0000000000 */
[----:B------:R-:W2:Y:S08]  /*02f0*/  MUFU.SQRT R21, R7 ;  /* 0x0000000700157308 */ /* 0x000eb00000002000 */
[----:B------:R-:W4:Y:S01]  /*0300*/  MUFU.SQRT R26, R20 ;  /* 0x00000014001a7308 */ /* 0x000f220000002000 */
[----:B-1----:R-:W-:-:S07]  /*0310*/  FSETP.GT.AND P6, PT, R6, 8.50705917302346158658e+37, PT ;  /* 0x7e8000000600780b */ /* 0x002fce0003fc4000 */
[----:B0-----:R-:W0:Y:S01]  /*0320*/  MUFU.SQRT R25, R3 ;  /* 0x0000000300197308 */ /* 0x001e220000002000 */
[----:B------:R-:W-:Y:S01]  /*0330*/  HFMA2.MMA R2, -RZ, RZ, 1.625, 0 ;  /* 0x3e800000ff027435 */ /* 0x000fe200000001ff */
[----:B------:R-:W-:Y:S02]  /*0340*/  FSETP.GEU.AND P5, PT, R6, 1.175494350822287508e-38, PT ;  /* 0x008000000600780b */ /* 0x000fe40003fae000 */
[C---:B--2---:R-:W-:Y:S02]  /*0350*/  FSETP.GT.AND P4, PT, R21.reuse, 8.50705917302346158658e+37, PT ;  /* 0x7e8000001500780b */ /* 0x044fe40003f84000 */
[C---:B----4-:R-:W-:Y:S02]  /*0360*/  FSETP.GT.AND P3, PT, R26.reuse, 8.50705917302346158658e+37, PT ;  /* 0x7e8000001a00780b */ /* 0x050fe40003f64000 */
[----:B------:R-:W-:Y:S01]  /*0370*/  FSETP.GEU.AND P0, PT, R26, 1.175494350822287508e-38, PT ;  /* 0x008000001a00780b */ /* 0x000fe20003f0e000 */
[----:B------:R-:W-:Y:S01]  /*0380*/  @P6 FMUL R6, R6, 0.25 ;  /* 0x3e80000006066820 */ /* 0x000fe20000400000 */
[----:B------:R-:W-:-:S02]  /*0390*/  FSETP.GEU.AND P2, PT, R21, 1.175494350822287508e-38, PT ;  /* 0x008000001500780b */ /* 0x000fc40003f4e000 */
[C---:B0-----:R-:W-:Y:S02]  /*03a0*/  FSETP.GT.AND P1, PT, R25.reuse, 8.50705917302346158658e+37, PT ;  /* 0x7e8000001900780b */ /* 0x041fe40003f24000 */
[----:B------:R-:W-:Y:S02]  /*03b0*/  FSEL R3, R2, 1, P6 ;  /* 0x3f80000002037808 */ /* 0x000fe40003000000 */
[----:B------:R-:W-:Y:S01]  /*03c0*/  FSETP.GEU.AND P6, PT, R25, 1.175494350822287508e-38, PT ;  /* 0x008000001900780b */ /* 0x000fe20003fce000 */
[----:B------:R-:W-:Y:S02]  /*03d0*/  @!P5 FMUL R6, R6, 16777216 ;  /* 0x4b8000000606d820 */ /* 0x000fe40000400000 */
[----:B------:R-:W-:Y:S01]  /*03e0*/  @P3 FMUL R26, R26, 0.25 ;  /* 0x3e8000001a1a3820 */ /* 0x000fe20000400000 */
[----:B------:R-:W-:Y:S01]  /*03f0*/  @P4 FMUL R21, R21, 0.25 ;  /* 0x3e80000015154820 */ /* 0x000fe20000400000 */
[----:B------:R-:W0:Y:S02]  /*0400*/  MUFU.RCP R20, R6 ;  /* 0x0000000600147308 */ /* 0x000e240000001000 */
[----:B------:R-:W-:Y:S01]  /*0410*/  @!P0 FMUL R26, R26, 16777216 ;  /* 0x4b8000001a1a8820 */ /* 0x000fe20000400000 */
[----:B------:R-:W-:Y:S01]  /*0420*/  @!P2 FMUL R21, R21, 16777216 ;  /* 0x4b8000001515a820 */ /* 0x000fe20000400000 */
[----:B------:R-:W-:-:S04]  /*0430*/  @P1 FMUL R25, R25, 0.25 ;  /* 0x3e80000019191820 */ /* 0x000fc80000400000 */
[----:B------:R-:W-:Y:S01]  /*0440*/  @!P6 FMUL R25, R25, 16777216 ;  /* 0x4b8000001919e820 */ /* 0x000fe20000400000 */
[----:B------:R-:W1:Y:S01]  /*0450*/  MUFU.RCP R7, R26 ;  /* 0x0000001a00077308 */ /* 0x000e620000001000 */
[----:B------:R-:W-:Y:S01]  /*0460*/  @!P5 FMUL R3, R3, 16777216 ;  /* 0x4b8000000303d820 */ /* 0x000fe20000400000 */
[----:B------:R-:W-:-:S06]  /*0470*/  FSEL R28, R2, 1, P3 ;  /* 0x3f800000021c7808 */ /* 0x000fcc0001800000 */
[----:B------:R-:W2:Y:S01]  /*0480*/  MUFU.RCP R21, R21 ;  /* 0x0000001500157308 */ /* 0x000ea20000001000 */
[----:B------:R-:W-:-:S07]  /*0490*/  FSEL R24, R2, 1, P4 ;  /* 0x3f80000002187808 */ /* 0x000fce0002000000 */
[----:B------:R-:W4:Y:S01]  /*04a0*/  MUFU.RCP R6, R25 ;  /* 0x0000001900067308 */ /* 0x000f220000001000 */
[----:B------:R-:W-:Y:S01]  /*04b0*/  FSEL R27, R2, 1, P1 ;  /* 0x3f800000021b7808 */ /* 0x000fe20000800000 */
[----:B0-----:R-:W-:Y:S01]  /*04c0*/  FMUL R20, R20, R3 ;  /* 0x0000000314147220 */ /* 0x001fe20000400000 */
[----:B------:R-:W-:Y:S01]  /*04d0*/  @!P0 FMUL R28, R28, 16777216 ;  /* 0x4b8000001c1c8820 */ /* 0x000fe20000400000 */
[----:B------:R-:W0:Y:S01]  /*04e0*/  LDC.64 R2, c[0x0][0x210] ;  /* 0x00008400ff027b82 */ /* 0x000e220000000a00 */
[----:B------:R-:W-:Y:S01]  /*04f0*/  @!P2 FMUL R24, R24, 16777216 ;  /* 0x4b8000001818a820 */ /* 0x000fe20000400000 */
[----:B------:R-:W-:Y:S01]  /*0500*/  @!P6 FMUL R27, R27, 16777216 ;  /* 0x4b8000001b1be820 */ /* 0x000fe20000400000 */
[----:B-1----:R-:W-:Y:S01]  /*0510*/  FMUL R7, R7, R28 ;  /* 0x0000001c07077220 */ /* 0x002fe20000400000 */
[----:B------:R-:W-:Y:S01]  /*0520*/  FADD R29, R12, -R16 ;  /* 0x800000100c1d7221 */ /* 0x000fe20000000000 */
[----:B-----5:R-:W-:Y:S01]  /*0530*/  FADD R14, R14, -R18 ;  /* 0x800000120e0e7221 */ /* 0x020fe20000000000 */
[----:B--2---:R-:W-:Y:S01]  /*0540*/  FMUL R21, R21, R24 ;  /* 0x0000001815157220 */ /* 0x004fe20000400000 */
[----:B------:R-:W-:Y:S01]  /*0550*/  FADD R12, R13, -R17 ;  /* 0x800000110d0c7221 */ /* 0x000fe20000000000 */
[----:B------:R-:W-:Y:S01]  /*0560*/  FADD R15, R15, -R19 ;  /* 0x800000130f0f7221 */ /* 0x000fe20000000000 */
[----:B------:R-:W-:Y:S01]  /*0570*/  FMUL R29, R20, R29 ;  /* 0x0000001d141d7220 */ /* 0x000fe20000400000 */
[----:B------:R-:W-:Y:S01]  /*0580*/  FMUL R7, R7, R14 ;  /* 0x0000000e07077220 */ /* 0x000fe20000400000 */
[----:B----4-:R-:W-:Y:S01]  /*0590*/  FMUL R6, R6, R27 ;  /* 0x0000001b06067220 */ /* 0x010fe20000400000 */
[----:B------:R-:W-:Y:S01]  /*05a0*/  FMUL R12, R21, R12 ;  /* 0x0000000c150c7220 */ /* 0x000fe20000400000 */
[----:B---3--:R-:W-:Y:S01]  /*05b0*/  FFMA R4, R22, R29, R4 ;  /* 0x0000001d16047223 */ /* 0x008fe20000000004 */
[----:B------:R-:W-:Y:S01]  /*05c0*/  FFMA R7, R10, R7, R8 ;  /* 0x000000070a077223 */ /* 0x000fe20000000008 */
[----:B------:R-:W-:Y:S01]  /*05d0*/  FMUL R6, R6, R15 ;  /* 0x0000000f06067220 */ /* 0x000fe20000400000 */
[----:B------:R-:W-:-:S03]  /*05e0*/  FFMA R5, R23, R12, R5 ;  /* 0x0000000c17057223 */ /* 0x000fc60000000005 */
[----:B------:R-:W-:Y:S01]  /*05f0*/  FFMA R6, R11, R6, R9 ;  /* 0x000000060b067223 */ /* 0x000fe20000000009 */
[C---:B------:R-:W-:Y:S01]  /*0600*/  FSETP.GEU.AND P0, PT, R4.reuse, -R7, PT ;  /* 0x800000070400720b */ /* 0x040fe20003f0e000 */
[----:B------:R-:W-:Y:S02]  /*0610*/  FADD R4, R4, R7 ;  /* 0x0000000704047221 */ /* 0x000fe40000000000 */
[C---:B------:R-:W-:Y:S01]  /*0620*/  FADD R7, R5.reuse, R6 ;  /* 0x0000000605077221 */ /* 0x040fe20000000000 */
[----:B------:R-:W-:Y:S01]  /*0630*/  FSETP.GEU.AND P1, PT, R5, -R6, PT ;  /* 0x800000060500720b */ /* 0x000fe20003f2e000 */
[----:B0-----:R-:W-:Y:S01]  /*0640*/  IMAD.WIDE R2, R0, 0x4, R2 ;  /* 0x0000000400027825 */ /* 0x001fe200078e0202 */
[----:B------:R-:W-:Y:S02]  /*0650*/  FSEL R4, R4, RZ, P0 ;  /* 0x000000ff04047208 */ /* 0x000fe40000000000 */
[----:B------:R-:W-:-:S05]  /*0660*/  FSEL R5, R7, RZ, P1 ;  /* 0x000000ff07057208 */ /* 0x000fca0000800000 */
[----:B------:R-:W-:Y:S01]  /*0670*/  STG.E.64 desc[UR4][R2.64], R4 ;  /* 0x0000000402007986 */ /* 0x000fe2000c101b04 */
[----:B------:R-:W-:Y:S05]  /*0680*/  EXIT ;  /* 0x000000000000794d */ /* 0x000fea0003800000 */
.L_x_0:
[----:B------:R-:W-:-:S00]  /*0690*/  BRA `(.L_x_0) ;  /* 0xfffffffc00fc7947 */ /* 0x000fc0000383ffff */
[----:B------:R-:W-:-:S00]  /*06a0*/  NOP ;  /* 0x0000000000007918 */ /* 0x000fc00000000000 */
        /* <DEDUP_REMOVED lines=13> */
.L_x_1:


//--------------------- .nv.global.init           --------------------------
	.section	.nv.global.init,"aw",@progbits
.nv.global.init:
	.type		_$_str,@object
	.size		_$_str,(_$_str_$_2 - _$_str)
_$_str:
        /*0000*/ 	.byte	0x5f, 0x5f, 0x43, 0x55, 0x44, 0x41, 0x5f, 0x46, 0x54, 0x5a, 0x00
	.type		_$_str_$_2,@object
	.size		_$_str_$_2,(.L_1 - _$_str_$_2)
_$_str_$_2:
        /*000b*/ 	.byte	0x5f, 0x5f, 0x43, 0x55, 0x44, 0x41, 0x5f, 0x50, 0x52, 0x45, 0x43, 0x5f, 0x53, 0x51, 0x52, 0x54
        /*001b*/ 	.byte	0x00
.L_1:


//--------------------- .nv.constant0.triton_poi_fused__native_batch_norm_legit_no_training_add_relu_22 --------------------------
	.section	.nv.constant0.triton_poi_fused__native_batch_norm_legit_no_training_add_relu_22,"a",@progbits
	.sectionflags	@""
	.align	4
.nv.constant0.triton_poi_fused__native_batch_norm_legit_no_training_add_relu_22:
	.zero		620
